	.headerflags	@"EF_CUDA_TEXMODE_UNIFIED EF_CUDA_64BIT_ADDRESS EF_CUDA_ACCELERATORS EF_CUDA_SM90 EF_CUDA_VIRTUAL_SM(EF_CUDA_SM90)"
	.elftype	@"ET_EXEC"


//--------------------- .nv.info                  --------------------------
	.section	.nv.info,"",@"SHT_CUDA_INFO"
	.align	4


	//----- nvinfo : EIATTR_REGCOUNT
	.align		4
        /*0000*/ 	.byte	0x04, 0x2f
        /*0002*/ 	.short	(.L_3 - .L_2)
	.align		4
.L_2:
        /*0004*/ 	.word	index@(triton_poi_fused__native_batch_norm_legit_no_training_add_19)
        /*0008*/ 	.word	0x00000020


	//----- nvinfo : EIATTR_MIN_STACK_SIZE
	.align		4
.L_3:
        /*000c*/ 	.byte	0x04, 0x12
        /*000e*/ 	.short	(.L_5 - .L_4)
	.align		4
.L_4:
        /*0010*/ 	.word	index@(triton_poi_fused__native_batch_norm_legit_no_training_add_19)
        /*0014*/ 	.word	0x00000000


	//----- nvinfo : EIATTR_FRAME_SIZE
	.align		4
.L_5:
        /*0018*/ 	.byte	0x04, 0x11
        /*001a*/ 	.short	(.L_7 - .L_6)
	.align		4
.L_6:
        /*001c*/ 	.word	index@(triton_poi_fused__native_batch_norm_legit_no_training_add_19)
        /*0020*/ 	.word	0x00000000


	//----- nvinfo : EIATTR_MIN_STACK_SIZE
	.align		4
.L_7:
        /*0024*/ 	.byte	0x04, 0x12
        /*0026*/ 	.short	(.L_9 - .L_8)
	.align		4
.L_8:
        /*0028*/ 	.word	index@(triton_poi_fused__native_batch_norm_legit_no_training_add_19)
        /*002c*/ 	.word	0x00000000
.L_9:


//--------------------- .nv.info.triton_poi_fused__native_batch_norm_legit_no_training_add_19 --------------------------
	.section	.nv.info.triton_poi_fused__native_batch_norm_legit_no_training_add_19,"",@"SHT_CUDA_INFO"
	.sectionflags	@""
	.align	4


	//----- nvinfo : EIATTR_CUDA_API_VERSION
	.align		4
        /*0000*/ 	.byte	0x04, 0x37
        /*0002*/ 	.short	(.L_11 - .L_10)
.L_10:
        /*0004*/ 	.word	0x0000007c


	//----- nvinfo : EIATTR_KPARAM_INFO
	.align		4
.L_11:
        /*0008*/ 	.byte	0x04, 0x17
        /*000a*/ 	.short	(.L_13 - .L_12)
.L_12:
        /*000c*/ 	.word	0x00000000
        /*0010*/ 	.short	0x000b
        /*0012*/ 	.short	0x0058
        /*0014*/ 	.byte	0x00, 0xf0, 0x11, 0x00


	//----- nvinfo : EIATTR_KPARAM_INFO
	.align		4
.L_13:
        /*0018*/ 	.byte	0x04, 0x17
        /*001a*/ 	.short	(.L_15 - .L_14)
.L_14:
        /*001c*/ 	.word	0x00000000
        /*0020*/ 	.short	0x000a
        /*0022*/ 	.short	0x0050
        /*0024*/ 	.byte	0x00, 0xf4, 0x21, 0x00


	//----- nvinfo : EIATTR_KPARAM_INFO
	.align		4
.L_15:
        /*0028*/ 	.byte	0x04, 0x17
        /*002a*/ 	.short	(.L_17 - .L_16)
.L_16:
        /*002c*/ 	.word	0x00000000
        /*0030*/ 	.short	0x0009
        /*0032*/ 	.short	0x0048
        /*0034*/ 	.byte	0x00, 0xf4, 0x21, 0x00


	//----- nvinfo : EIATTR_KPARAM_INFO
	.align		4
.L_17:
        /*0038*/ 	.byte	0x04, 0x17
        /*003a*/ 	.short	(.L_19 - .L_18)
.L_18:
        /*003c*/ 	.word	0x00000000
        /*0040*/ 	.short	0x0008
        /*0042*/ 	.short	0x0040
        /*0044*/ 	.byte	0x00, 0xf4, 0x21, 0x00


	//----- nvinfo : EIATTR_KPARAM_INFO
	.align		4
.L_19:
        /*0048*/ 	.byte	0x04, 0x17
        /*004a*/ 	.short	(.L_21 - .L_20)
.L_20:
        /*004c*/ 	.word	0x00000000
        /*0050*/ 	.short	0x0007
        /*0052*/ 	.short	0x0038
        /*0054*/ 	.byte	0x00, 0xf4, 0x21, 0x00


	//----- nvinfo : EIATTR_KPARAM_INFO
	.align		4
.L_21:
        /*0058*/ 	.byte	0x04, 0x17
        /*005a*/ 	.short	(.L_23 - .L_22)
.L_22:
        /*005c*/ 	.word	0x00000000
        /*0060*/ 	.short	0x0006
        /*0062*/ 	.short	0x0030
        /*0064*/ 	.byte	0x00, 0xf4, 0x21, 0x00


	//----- nvinfo : EIATTR_KPARAM_INFO
	.align		4
.L_23:
        /*0068*/ 	.byte	0x04, 0x17
        /*006a*/ 	.short	(.L_25 - .L_24)
.L_24:
        /*006c*/ 	.word	0x00000000
        /*0070*/ 	.short	0x0005
        /*0072*/ 	.short	0x0028
        /*0074*/ 	.byte	0x00, 0xf4, 0x21, 0x00


	//----- nvinfo : EIATTR_KPARAM_INFO
	.align		4
.L_25:
        /*0078*/ 	.byte	0x04, 0x17
        /*007a*/ 	.short	(.L_27 - .L_26)
.L_26:
        /*007c*/ 	.word	0x00000000
        /*0080*/ 	.short	0x0004
        /*0082*/ 	.short	0x0020
        /*0084*/ 	.byte	0x00, 0xf4, 0x21, 0x00


	//----- nvinfo : EIATTR_KPARAM_INFO
	.align		4
.L_27:
        /*0088*/ 	.byte	0x04, 0x17
        /*008a*/ 	.short	(.L_29 - .L_28)
.L_28:
        /*008c*/ 	.word	0x00000000
        /*0090*/ 	.short	0x0003
        /*0092*/ 	.short	0x0018
        /*0094*/ 	.byte	0x00, 0xf4, 0x21, 0x00


	//----- nvinfo : EIATTR_KPARAM_INFO
	.align		4
.L_29:
        /*0098*/ 	.byte	0x04, 0x17
        /*009a*/ 	.short	(.L_31 - .L_30)
.L_30:
        /*009c*/ 	.word	0x00000000
        /*00a0*/ 	.short	0x0002
        /*00a2*/ 	.short	0x0010
        /*00a4*/ 	.byte	0x00, 0xf4, 0x21, 0x00


	//----- nvinfo : EIATTR_KPARAM_INFO
	.align		4
.L_31:
        /*00a8*/ 	.byte	0x04, 0x17
        /*00aa*/ 	.short	(.L_33 - .L_32)
.L_32:
        /*00ac*/ 	.word	0x00000000
        /*00b0*/ 	.short	0x0001
        /*00b2*/ 	.short	0x0008
        /*00b4*/ 	.byte	0x00, 0xf4, 0x21, 0x00


	//----- nvinfo : EIATTR_KPARAM_INFO
	.align		4
.L_33:
        /*00b8*/ 	.byte	0x04, 0x17
        /*00ba*/ 	.short	(.L_35 - .L_34)
.L_34:
        /*00bc*/ 	.word	0x00000000
        /*00c0*/ 	.short	0x0000
        /*00c2*/ 	.short	0x0000
        /*00c4*/ 	.byte	0x00, 0xf4, 0x21, 0x00


	//----- nvinfo : EIATTR_SPARSE_MMA_MASK
	.align		4
.L_35:
        /*00c8*/ 	.byte	0x03, 0x50
        /*00ca*/ 	.short	0x0000


	//----- nvinfo : EIATTR_MAXREG_COUNT
	.align		4
        /*00cc*/ 	.byte	0x03, 0x1b
        /*00ce*/ 	.short	0x00ff


	//----- nvinfo : EIATTR_EXIT_INSTR_OFFSETS
	.align		4
        /*00d0*/ 	.byte	0x04, 0x1c
        /*00d2*/ 	.short	(.L_37 - .L_36)


	//   ....[0]....
.L_36:
        /*00d4*/ 	.word	0x000004e0


	//   ....[1]....
        /*00d8*/ 	.word	0x00000500


	//----- nvinfo : EIATTR_REQNTID
	.align		4
.L_37:
        /*00dc*/ 	.byte	0x04, 0x10
        /*00de*/ 	.short	(.L_39 - .L_38)
.L_38:
        /*00e0*/ 	.word	0x00000080
        /*00e4*/ 	.word	0x00000001
        /*00e8*/ 	.word	0x00000001


	//----- nvinfo : EIATTR_CBANK_PARAM_SIZE
	.align		4
.L_39:
        /*00ec*/ 	.byte	0x03, 0x19
        /*00ee*/ 	.short	0x005c


	//----- nvinfo : EIATTR_PARAM_CBANK
	.align		4
        /*00f0*/ 	.byte	0x04, 0x0a
        /*00f2*/ 	.short	(.L_41 - .L_40)
	.align		4
.L_40:
        /*00f4*/ 	.word	index@(.nv.constant0.triton_poi_fused__native_batch_norm_legit_no_training_add_19)
        /*00f8*/ 	.short	0x0210
        /*00fa*/ 	.short	0x005c


	//----- nvinfo : EIATTR_SW_WAR
	.align		4
.L_41:
        /*00fc*/ 	.byte	0x04, 0x36
        /*00fe*/ 	.short	(.L_43 - .L_42)
.L_42:
        /*0100*/ 	.word	0x00000008
.L_43:


//--------------------- .nv.callgraph             --------------------------
	.section	.nv.callgraph,"",@"SHT_CUDA_CALLGRAPH"
	.align	4
	.sectionentsize	8
	.align		4
        /*0000*/ 	.word	0x00000000
	.align		4
        /*0004*/ 	.word	0xffffffff
	.align		4
        /*0008*/ 	.word	0x00000000
	.align		4
        /*000c*/ 	.word	0xfffffffe
	.align		4
        /*0010*/ 	.word	0x00000000
	.align		4
        /*0014*/ 	.word	0xfffffffd
	.align		4
        /*0018*/ 	.word	0x00000000
	.align		4
        /*001c*/ 	.word	0xfffffffc


//--------------------- .nv.constant4             --------------------------
	.section	.nv.constant4,"a",@progbits
	.align	8
	.align		8
.nv.constant4:
        /*0000*/ 	.dword	_$_str
	.align		8
        /*0008*/ 	.dword	_$_str_$_2


//--------------------- .text.triton_poi_fused__native_batch_norm_legit_no_training_add_19 --------------------------
	.section	.text.triton_poi_fused__native_batch_norm_legit_no_training_add_19,"ax",@progbits
	.align	128
        .global         triton_poi_fused__native_batch_norm_legit_no_training_add_19
        .type           triton_poi_fused__native_batch_norm_legit_no_training_add_19,@function
        .size           triton_poi_fused__native_batch_norm_legit_no_training_add_19,(.L_x_1 - triton_poi_fused__native_batch_norm_legit_no_training_add_19)
        .other          triton_poi_fused__native_batch_norm_legit_no_training_add_19,@"STO_CUDA_ENTRY STV_DEFAULT"
triton_poi_fused__native_batch_norm_legit_no_training_add_19:
.text.triton_poi_fused__native_batch_norm_legit_no_training_add_19:
[----:B------:R-:W0:Y:S01]  /*0000*/  LDC R1, c[0x0][0x28] ;  /* 0x00000a00ff017b82 */ /* 0x000e220000000800 */
[----:B------:R-:W1:Y:S07]  /*0010*/  S2R R2, SR_TID.X ;  /* 0x0000000000027919 */ /* 0x000e6e0000002100 */
[----:B------:R-:W2:Y:S01]  /*0020*/  LDC.64 R26, c[0x0][0x220] ;  /* 0x00008800ff1a7b82 */ /* 0x000ea20000000a00 */
[----:B------:R-:W-:Y:S02]  /*0030*/  CS2R R4, SRZ ;  /* 0x0000000000047805 */ /* 0x000fe4000001ff00 */
[----:B------:R-:W-:Y:S01]  /*0040*/  CS2R R6, SRZ ;  /* 0x0000000000067805 */ /* 0x000fe2000001ff00 */
[----:B------:R-:W3:Y:S01]  /*0050*/  S2R R3, SR_CTAID.X ;  /* 0x0000000000037919 */ /* 0x000ee20000002500 */
[----:B------:R-:W-:-:S03]  /*0060*/  ULDC.64 UR4, c[0x0][0x208] ;  /* 0x0000820000047ab9 */ /* 0x000fc60000000a00 */
[----:B------:R-:W4:Y:S08]  /*0070*/  LDC.64 R28, c[0x0][0x248] ;  /* 0x00009200ff1c7b82 */ /* 0x000f300000000a00 */
[----:B------:R-:W5:Y:S08]  /*0080*/  LDC.64 R22, c[0x0][0x210] ;  /* 0x00008400ff167b82 */ /* 0x000f700000000a00 */
[----:B------:R-:W5:Y:S01]  /*0090*/  LDC.64 R8, c[0x0][0x218] ;  /* 0x00008600ff087b82 */ /* 0x000f620000000a00 */
[----:B-1----:R-:W-:-:S07]  /*00a0*/  LOP3.LUT R2, R2, 0x7f, RZ, 0xc0, !PT ;  /* 0x0000007f02027812 */ /* 0x002fce00078ec0ff */
[----:B------:R-:W1:Y:S01]  /*00b0*/  LDC.64 R10, c[0x0][0x238] ;  /* 0x00008e00ff0a7b82 */ /* 0x000e620000000a00 */
[----:B---3--:R-:W-:-:S04]  /*00c0*/  LEA R2, R3, R2, 0x7 ;  /* 0x0000000203027211 */ /* 0x008fc800078e38ff */
[C---:B------:R-:W-:Y:S01]  /*00d0*/  ISETP.GE.AND P4, PT, R2.reuse, 0x2c00, PT ;  /* 0x00002c000200780c */ /* 0x040fe20003f86270 */
[----:B------:R-:W-:Y:S02]  /*00e0*/  IMAD.HI R0, R2, 0x2e8ba2e9, RZ ;  /* 0x2e8ba2e902007827 */ /* 0x000fe400078e02ff */
[----:B------:R-:W3:Y:S03]  /*00f0*/  LDC.64 R12, c[0x0][0x240] ;  /* 0x00009000ff0c7b82 */ /* 0x000ee60000000a00 */
[----:B------:R-:W-:-:S04]  /*0100*/  SHF.R.U32.HI R3, RZ, 0x1f, R0 ;  /* 0x0000001fff037819 */ /* 0x000fc80000011600 */
[----:B------:R-:W-:Y:S01]  /*0110*/  LEA.HI.SX32 R3, R0, R3, 0x1d ;  /* 0x0000000300037211 */ /* 0x000fe200078feaff */
[----:B------:R-:W3:Y:S04]  /*0120*/  LDC.64 R14, c[0x0][0x228] ;  /* 0x00008a00ff0e7b82 */ /* 0x000ee80000000a00 */
[----:B------:R-:W-:-:S04]  /*0130*/  IMAD R25, R3, -0x2c, R2 ;  /* 0xffffffd403197824 */ /* 0x000fc800078e0202 */
[C---:B--2---:R-:W-:Y:S01]  /*0140*/  IMAD.WIDE R26, R25.reuse, 0x4, R26 ;  /* 0x00000004191a7825 */ /* 0x044fe200078e021a */
[----:B------:R-:W2:Y:S03]  /*0150*/  LDC.64 R16, c[0x0][0x230] ;  /* 0x00008c00ff107b82 */ /* 0x000ea60000000a00 */
[----:B----4-:R-:W-:Y:S01]  /*0160*/  IMAD.WIDE R28, R25, 0x4, R28 ;  /* 0x00000004191c7825 */ /* 0x010fe200078e021c */
[----:B------:R4:W2:Y:S04]  /*0170*/  @!P4 LDG.E.EL R5, desc[UR4][R26.64] ;  /* 0x000000041a05c981 */ /* 0x0008a8000c2e1900 */
[----:B------:R-:W2:Y:S01]  /*0180*/  @!P4 LDG.E.EL R6, desc[UR4][R28.64] ;  /* 0x000000041c06c981 */ /* 0x000ea2000c2e1900 */
[----:B------:R-:W2:Y:S01]  /*0190*/  LDC.64 R18, c[0x0][0x250] ;  /* 0x00009400ff127b82 */ /* 0x000ea20000000a00 */
[----:B------:R-:W-:Y:S01]  /*01a0*/  HFMA2.MMA R3, -RZ, RZ, 0, 0 ;  /* 0x00000000ff037435 */ /* 0x000fe200000001ff */
[----:B------:R-:W-:Y:S01]  /*01b0*/  MOV R0, RZ ;  /* 0x000000ff00007202 */ /* 0x000fe20000000f00 */
[----:B-----5:R-:W-:-:S04]  /*01c0*/  IMAD.WIDE R22, R2, 0x4, R22 ;  /* 0x0000000402167825 */ /* 0x020fc800078e0216 */
[C---:B0-----:R-:W-:Y:S01]  /*01d0*/  IMAD.WIDE R8, R25.reuse, 0x4, R8 ;  /* 0x0000000419087825 */ /* 0x041fe200078e0208 */
[----:B------:R-:W0:Y:S03]  /*01e0*/  LDC.64 R20, c[0x0][0x258] ;  /* 0x00009600ff147b82 */ /* 0x000e260000000a00 */
[----:B-1----:R-:W-:Y:S01]  /*01f0*/  IMAD.WIDE R10, R2, 0x4, R10 ;  /* 0x00000004020a7825 */ /* 0x002fe200078e020a */
[----:B----4-:R-:W-:Y:S01]  /*0200*/  HFMA2.MMA R27, -RZ, RZ, 0, 0 ;  /* 0x00000000ff1b7435 */ /* 0x010fe200000001ff */
[----:B------:R1:W4:Y:S02]  /*0210*/  @!P4 LDG.E R3, desc[UR4][R22.64] ;  /* 0x000000041603c981 */ /* 0x000324000c1e1900 */
[C---:B---3--:R-:W-:Y:S02]  /*0220*/  IMAD.WIDE R12, R25.reuse, 0x4, R12 ;  /* 0x00000004190c7825 */ /* 0x048fe400078e020c */
[----:B------:R3:W4:Y:S02]  /*0230*/  @!P4 LDG.E.EL R0, desc[UR4][R8.64] ;  /* 0x000000040800c981 */ /* 0x000724000c2e1900 */
[----:B------:R-:W-:-:S02]  /*0240*/  IMAD.WIDE R14, R25, 0x4, R14 ;  /* 0x00000004190e7825 */ /* 0x000fc400078e020e */
[----:B------:R5:W4:Y:S02]  /*0250*/  @!P4 LDG.E R7, desc[UR4][R10.64] ;  /* 0x000000040a07c981 */ /* 0x000b24000c1e1900 */
[C---:B--2---:R-:W-:Y:S02]  /*0260*/  IMAD.WIDE R16, R25.reuse, 0x4, R16 ;  /* 0x0000000419107825 */ /* 0x044fe400078e0210 */
[----:B------:R-:W2:Y:S01]  /*0270*/  @!P4 LDG.E.EL R4, desc[UR4][R12.64] ;  /* 0x000000040c04c981 */ /* 0x000ea2000c2e1900 */
[----:B-1----:R-:W-:Y:S01]  /*0280*/  MOV R22, RZ ;  /* 0x000000ff00167202 */ /* 0x002fe20000000f00 */
[C---:B------:R-:W-:Y:S01]  /*0290*/  IMAD.WIDE R18, R25.reuse, 0x4, R18 ;  /* 0x0000000419127825 */ /* 0x040fe200078e0212 */
[----:B---3--:R-:W1:Y:S01]  /*02a0*/  LDC.64 R8, c[0x0][0x260] ;  /* 0x00009800ff087b82 */ /* 0x008e620000000a00 */
[----:B------:R-:W3:Y:S02]  /*02b0*/  @!P4 LDG.E.EL R27, desc[UR4][R14.64] ;  /* 0x000000040e1bc981 */ /* 0x000ee4000c2e1900 */
[----:B0-----:R-:W-:Y:S01]  /*02c0*/  IMAD.WIDE R20, R25, 0x4, R20 ;  /* 0x0000000419147825 */ /* 0x001fe200078e0214 */
[----:B------:R-:W-:-:S04]  /*02d0*/  CS2R R24, SRZ ;  /* 0x0000000000187805 */ /* 0x000fc8000001ff00 */
[----:B------:R-:W3:Y:S04]  /*02e0*/  @!P4 LDG.E.EL R22, desc[UR4][R20.64] ;  /* 0x000000041416c981 */ /* 0x000ee8000c2e1900 */
[----:B------:R-:W3:Y:S04]  /*02f0*/  @!P4 LDG.E.EL R24, desc[UR4][R16.64] ;  /* 0x000000041018c981 */ /* 0x000ee8000c2e1900 */
[----:B------:R-:W3:Y:S01]  /*0300*/  @!P4 LDG.E.EL R25, desc[UR4][R18.64] ;  /* 0x000000041219c981 */ /* 0x000ee2000c2e1900 */
[----:B-1----:R-:W-:-:S04]  /*0310*/  IMAD.WIDE R8, R2, 0x4, R8 ;  /* 0x0000000402087825 */ /* 0x002fc800078e0208 */
[----:B------:R-:W-:Y:S01]  /*0320*/  FADD R5, R5, 0.0010000000474974513054 ;  /* 0x3a83126f05057421 */ /* 0x000fe20000000000 */
[----:B------:R-:W-:-:S03]  /*0330*/  FADD R6, R6, 0.0010000000474974513054 ;  /* 0x3a83126f06067421 */ /* 0x000fc60000000000 */
[----:B-----5:R-:W0:Y:S08]  /*0340*/  MUFU.SQRT R10, R5 ;  /* 0x00000005000a7308 */ /* 0x020e300000002000 */
[----:B------:R-:W1:Y:S01]  /*0350*/  MUFU.SQRT R11, R6 ;  /* 0x00000006000b7308 */ /* 0x000e620000002000 */
[C---:B0-----:R-:W-:Y:S02]  /*0360*/  FSETP.GT.AND P0, PT, R10.reuse, 8.50705917302346158658e+37, PT ;  /* 0x7e8000000a00780b */ /* 0x041fe40003f04000 */
[----:B------:R-:W-:-:S02]  /*0370*/  FSETP.GEU.AND P2, PT, R10, 1.175494350822287508e-38, PT ;  /* 0x008000000a00780b */ /* 0x000fc40003f4e000 */
[C---:B-1----:R-:W-:Y:S02]  /*0380*/  FSETP.GT.AND P1, PT, R11.reuse, 8.50705917302346158658e+37, PT ;  /* 0x7e8000000b00780b */ /* 0x042fe40003f24000 */
[----:B------:R-:W-:-:S07]  /*0390*/  FSETP.GEU.AND P3, PT, R11, 1.175494350822287508e-38, PT ;  /* 0x008000000b00780b */ /* 0x000fce0003f6e000 */
[----:B------:R-:W-:Y:S01]  /*03a0*/  @P0 FMUL R10, R10, 0.25 ;  /* 0x3e8000000a0a0820 */ /* 0x000fe20000400000 */
[----:B------:R-:W-:-:S03]  /*03b0*/  HFMA2.MMA R6, -RZ, RZ, 1.625, 0 ;  /* 0x3e800000ff067435 */ /* 0x000fc600000001ff */
[----:B------:R-:W-:Y:S01]  /*03c0*/  @!P2 FMUL R10, R10, 16777216 ;  /* 0x4b8000000a0aa820 */ /* 0x000fe20000400000 */
[----:B------:R-:W-:-:S04]  /*03d0*/  @P1 FMUL R11, R11, 0.25 ;  /* 0x3e8000000b0b1820 */ /* 0x000fc80000400000 */
[----:B------:R-:W-:Y:S01]  /*03e0*/  @!P3 FMUL R11, R11, 16777216 ;  /* 0x4b8000000b0bb820 */ /* 0x000fe20000400000 */
[----:B------:R-:W0:Y:S01]  /*03f0*/  MUFU.RCP R10, R10 ;  /* 0x0000000a000a7308 */ /* 0x000e220000001000 */
[----:B------:R-:W-:-:S07]  /*0400*/  FSEL R5, R6, 1, P0 ;  /* 0x3f80000006057808 */ /* 0x000fce0000000000 */
[----:B------:R-:W1:Y:S01]  /*0410*/  MUFU.RCP R11, R11 ;  /* 0x0000000b000b7308 */ /* 0x000e620000001000 */
[----:B------:R-:W-:Y:S01]  /*0420*/  FSEL R6, R6, 1, P1 ;  /* 0x3f80000006067808 */ /* 0x000fe20000800000 */
[----:B------:R-:W-:-:S04]  /*0430*/  @!P2 FMUL R5, R5, 16777216 ;  /* 0x4b8000000505a820 */ /* 0x000fc80000400000 */
[----:B------:R-:W-:Y:S01]  /*0440*/  @!P3 FMUL R6, R6, 16777216 ;  /* 0x4b8000000606b820 */ /* 0x000fe20000400000 */
[----:B----4-:R-:W-:Y:S01]  /*0450*/  FADD R3, -R0, R3 ;  /* 0x0000000300037221 */ /* 0x010fe20000000100 */
[----:B--2---:R-:W-:Y:S01]  /*0460*/  FADD R7, -R4, R7 ;  /* 0x0000000704077221 */ /* 0x004fe20000000100 */
[----:B0-----:R-:W-:Y:S01]  /*0470*/  FMUL R10, R10, R5 ;  /* 0x000000050a0a7220 */ /* 0x001fe20000400000 */
[----:B-1----:R-:W-:-:S03]  /*0480*/  FMUL R6, R11, R6 ;  /* 0x000000060b067220 */ /* 0x002fc60000400000 */
[----:B------:R-:W-:Y:S01]  /*0490*/  FMUL R3, R10, R3 ;  /* 0x000000030a037220 */ /* 0x000fe20000400000 */
[----:B------:R-:W-:-:S03]  /*04a0*/  FMUL R7, R6, R7 ;  /* 0x0000000706077220 */ /* 0x000fc60000400000 */
[----:B---3--:R-:W-:Y:S01]  /*04b0*/  FFMA R3, R3, R27, R24 ;  /* 0x0000001b03037223 */ /* 0x008fe20000000018 */
[----:B------:R-:W-:-:S04]  /*04c0*/  FFMA R22, R7, R25, R22 ;  /* 0x0000001907167223 */ /* 0x000fc80000000016 */
[----:B------:R-:W-:Y:S01]  /*04d0*/  FADD R3, R3, R22 ;  /* 0x0000001603037221 */ /* 0x000fe20000000000 */
[----:B------:R-:W-:Y:S06]  /*04e0*/  @P4 EXIT ;  /* 0x000000000000494d */ /* 0x000fec0003800000 */
[----:B------:R-:W-:Y:S01]  /*04f0*/  STG.E desc[UR4][R8.64], R3 ;  /* 0x0000000308007986 */ /* 0x000fe2000c101904 */
[----:B------:R-:W-:Y:S05]  /*0500*/  EXIT ;  /* 0x000000000000794d */ /* 0x000fea0003800000 */
.L_x_0:
[----:B------:R-:W-:-:S00]  /*0510*/  BRA `(.L_x_0) ;  /* 0xfffffffc00fc7947 */ /* 0x000fc0000383ffff */
[----:B------:R-:W-:-:S00]  /*0520*/  NOP ;  /* 0x0000000000007918 */ /* 0x000fc00000000000 */
        /* <DEDUP_REMOVED lines=13> */
.L_x_1:


//--------------------- .nv.global.init           --------------------------
	.section	.nv.global.init,"aw",@progbits
.nv.global.init:
	.type		_$_str,@object
	.size		_$_str,(_$_str_$_2 - _$_str)
_$_str:
        /*0000*/ 	.byte	0x5f, 0x5f, 0x43, 0x55, 0x44, 0x41, 0x5f, 0x46, 0x54, 0x5a, 0x00
	.type		_$_str_$_2,@object
	.size		_$_str_$_2,(.L_1 - _$_str_$_2)
_$_str_$_2:
        /*000b*/ 	.byte	0x5f, 0x5f, 0x43, 0x55, 0x44, 0x41, 0x5f, 0x50, 0x52, 0x45, 0x43, 0x5f, 0x53, 0x51, 0x52, 0x54
        /*001b*/ 	.byte	0x00
.L_1:


//--------------------- .nv.constant0.triton_poi_fused__native_batch_norm_legit_no_training_add_19 --------------------------
	.section	.nv.constant0.triton_poi_fused__native_batch_norm_legit_no_training_add_19,"a",@progbits
	.sectionflags	@""
	.align	4
.nv.constant0.triton_poi_fused__native_batch_norm_legit_no_training_add_19:
	.zero		620
